//
// Generated by NVIDIA NVVM Compiler
//
// Compiler Build ID: CL-36424714
// Cuda compilation tools, release 13.0, V13.0.88
// Based on NVVM 20.0.0
//

.version 9.0
.target sm_100
.address_size 64

	// .globl	default_function_kernel0
// _ZZ24default_function_kernel0E8A_shared has been demoted
// _ZZ24default_function_kernel0E8B_shared has been demoted

.visible .entry default_function_kernel0(
	.param .u64 .ptr .align 1 default_function_kernel0_param_0,
	.param .u64 .ptr .align 1 default_function_kernel0_param_1,
	.param .u64 .ptr .align 1 default_function_kernel0_param_2
)
{
	.reg .pred 	%p<4>;
	.reg .b32 	%r<25>;
	.reg .b32 	%f<276>;
	.reg .b64 	%rd<17>;
	// demoted variable
	.shared .align 4 .b8 _ZZ24default_function_kernel0E8A_shared[2048];
	// demoted variable
	.shared .align 4 .b8 _ZZ24default_function_kernel0E8B_shared[256];
	ld.param.u64 	%rd7, [default_function_kernel0_param_0];
	ld.param.u64 	%rd8, [default_function_kernel0_param_1];
	ld.param.u64 	%rd6, [default_function_kernel0_param_2];
	cvta.to.global.u64 	%rd1, %rd7;
	cvta.to.global.u64 	%rd9, %rd8;
	mov.u32 	%r1, %ctaid.y;
	shl.b32 	%r12, %r1, 11;
	mov.u32 	%r2, %tid.y;
	shl.b32 	%r13, %r2, 8;
	add.s32 	%r3, %r12, %r13;
	mov.u32 	%r14, _ZZ24default_function_kernel0E8A_shared;
	add.s32 	%r4, %r14, %r13;
	add.s64 	%rd2, %rd9, 32;
	mov.f32 	%f275, 0f00000000;
	mov.b32 	%r22, 0;
$L__BB0_1:
	bar.sync 	0;
	shl.b32 	%r17, %r22, 6;
	add.s32 	%r18, %r3, %r17;
	mul.wide.u32 	%rd10, %r18, 4;
	add.s64 	%rd11, %rd1, %rd10;
	ld.global.nc.f32 	%f4, [%rd11];
	st.shared.f32 	[%r4], %f4;
	ld.global.nc.f32 	%f5, [%rd11+4];
	st.shared.f32 	[%r4+4], %f5;
	ld.global.nc.f32 	%f6, [%rd11+8];
	st.shared.f32 	[%r4+8], %f6;
	ld.global.nc.f32 	%f7, [%rd11+12];
	st.shared.f32 	[%r4+12], %f7;
	ld.global.nc.f32 	%f8, [%rd11+16];
	st.shared.f32 	[%r4+16], %f8;
	ld.global.nc.f32 	%f9, [%rd11+20];
	st.shared.f32 	[%r4+20], %f9;
	ld.global.nc.f32 	%f10, [%rd11+24];
	st.shared.f32 	[%r4+24], %f10;
	ld.global.nc.f32 	%f11, [%rd11+28];
	st.shared.f32 	[%r4+28], %f11;
	ld.global.nc.f32 	%f12, [%rd11+32];
	st.shared.f32 	[%r4+32], %f12;
	ld.global.nc.f32 	%f13, [%rd11+36];
	st.shared.f32 	[%r4+36], %f13;
	ld.global.nc.f32 	%f14, [%rd11+40];
	st.shared.f32 	[%r4+40], %f14;
	ld.global.nc.f32 	%f15, [%rd11+44];
	st.shared.f32 	[%r4+44], %f15;
	ld.global.nc.f32 	%f16, [%rd11+48];
	st.shared.f32 	[%r4+48], %f16;
	ld.global.nc.f32 	%f17, [%rd11+52];
	st.shared.f32 	[%r4+52], %f17;
	ld.global.nc.f32 	%f18, [%rd11+56];
	st.shared.f32 	[%r4+56], %f18;
	ld.global.nc.f32 	%f19, [%rd11+60];
	st.shared.f32 	[%r4+60], %f19;
	ld.global.nc.f32 	%f20, [%rd11+64];
	st.shared.f32 	[%r4+64], %f20;
	ld.global.nc.f32 	%f21, [%rd11+68];
	st.shared.f32 	[%r4+68], %f21;
	ld.global.nc.f32 	%f22, [%rd11+72];
	st.shared.f32 	[%r4+72], %f22;
	ld.global.nc.f32 	%f23, [%rd11+76];
	st.shared.f32 	[%r4+76], %f23;
	ld.global.nc.f32 	%f24, [%rd11+80];
	st.shared.f32 	[%r4+80], %f24;
	ld.global.nc.f32 	%f25, [%rd11+84];
	st.shared.f32 	[%r4+84], %f25;
	ld.global.nc.f32 	%f26, [%rd11+88];
	st.shared.f32 	[%r4+88], %f26;
	ld.global.nc.f32 	%f27, [%rd11+92];
	st.shared.f32 	[%r4+92], %f27;
	ld.global.nc.f32 	%f28, [%rd11+96];
	st.shared.f32 	[%r4+96], %f28;
	ld.global.nc.f32 	%f29, [%rd11+100];
	st.shared.f32 	[%r4+100], %f29;
	ld.global.nc.f32 	%f30, [%rd11+104];
	st.shared.f32 	[%r4+104], %f30;
	ld.global.nc.f32 	%f31, [%rd11+108];
	st.shared.f32 	[%r4+108], %f31;
	ld.global.nc.f32 	%f32, [%rd11+112];
	st.shared.f32 	[%r4+112], %f32;
	ld.global.nc.f32 	%f33, [%rd11+116];
	st.shared.f32 	[%r4+116], %f33;
	ld.global.nc.f32 	%f34, [%rd11+120];
	st.shared.f32 	[%r4+120], %f34;
	ld.global.nc.f32 	%f35, [%rd11+124];
	st.shared.f32 	[%r4+124], %f35;
	ld.global.nc.f32 	%f36, [%rd11+128];
	st.shared.f32 	[%r4+128], %f36;
	ld.global.nc.f32 	%f37, [%rd11+132];
	st.shared.f32 	[%r4+132], %f37;
	ld.global.nc.f32 	%f38, [%rd11+136];
	st.shared.f32 	[%r4+136], %f38;
	ld.global.nc.f32 	%f39, [%rd11+140];
	st.shared.f32 	[%r4+140], %f39;
	ld.global.nc.f32 	%f40, [%rd11+144];
	st.shared.f32 	[%r4+144], %f40;
	ld.global.nc.f32 	%f41, [%rd11+148];
	st.shared.f32 	[%r4+148], %f41;
	ld.global.nc.f32 	%f42, [%rd11+152];
	st.shared.f32 	[%r4+152], %f42;
	ld.global.nc.f32 	%f43, [%rd11+156];
	st.shared.f32 	[%r4+156], %f43;
	ld.global.nc.f32 	%f44, [%rd11+160];
	st.shared.f32 	[%r4+160], %f44;
	ld.global.nc.f32 	%f45, [%rd11+164];
	st.shared.f32 	[%r4+164], %f45;
	ld.global.nc.f32 	%f46, [%rd11+168];
	st.shared.f32 	[%r4+168], %f46;
	ld.global.nc.f32 	%f47, [%rd11+172];
	st.shared.f32 	[%r4+172], %f47;
	ld.global.nc.f32 	%f48, [%rd11+176];
	st.shared.f32 	[%r4+176], %f48;
	ld.global.nc.f32 	%f49, [%rd11+180];
	st.shared.f32 	[%r4+180], %f49;
	ld.global.nc.f32 	%f50, [%rd11+184];
	st.shared.f32 	[%r4+184], %f50;
	ld.global.nc.f32 	%f51, [%rd11+188];
	st.shared.f32 	[%r4+188], %f51;
	ld.global.nc.f32 	%f52, [%rd11+192];
	st.shared.f32 	[%r4+192], %f52;
	ld.global.nc.f32 	%f53, [%rd11+196];
	st.shared.f32 	[%r4+196], %f53;
	ld.global.nc.f32 	%f54, [%rd11+200];
	st.shared.f32 	[%r4+200], %f54;
	ld.global.nc.f32 	%f55, [%rd11+204];
	st.shared.f32 	[%r4+204], %f55;
	ld.global.nc.f32 	%f56, [%rd11+208];
	st.shared.f32 	[%r4+208], %f56;
	ld.global.nc.f32 	%f57, [%rd11+212];
	st.shared.f32 	[%r4+212], %f57;
	ld.global.nc.f32 	%f58, [%rd11+216];
	st.shared.f32 	[%r4+216], %f58;
	ld.global.nc.f32 	%f59, [%rd11+220];
	st.shared.f32 	[%r4+220], %f59;
	ld.global.nc.f32 	%f60, [%rd11+224];
	st.shared.f32 	[%r4+224], %f60;
	ld.global.nc.f32 	%f61, [%rd11+228];
	st.shared.f32 	[%r4+228], %f61;
	ld.global.nc.f32 	%f62, [%rd11+232];
	st.shared.f32 	[%r4+232], %f62;
	ld.global.nc.f32 	%f63, [%rd11+236];
	st.shared.f32 	[%r4+236], %f63;
	ld.global.nc.f32 	%f64, [%rd11+240];
	st.shared.f32 	[%r4+240], %f64;
	ld.global.nc.f32 	%f65, [%rd11+244];
	st.shared.f32 	[%r4+244], %f65;
	ld.global.nc.f32 	%f66, [%rd11+248];
	st.shared.f32 	[%r4+248], %f66;
	ld.global.nc.f32 	%f67, [%rd11+252];
	st.shared.f32 	[%r4+252], %f67;
	mul.wide.u32 	%rd12, %r17, 4;
	add.s64 	%rd16, %rd2, %rd12;
	mov.u32 	%r19, _ZZ24default_function_kernel0E8B_shared;
	add.s32 	%r23, %r19, 32;
	mov.b32 	%r24, 0;
$L__BB0_2:
	setp.ne.s32 	%p1, %r2, 0;
	@%p1 bra 	$L__BB0_4;
	ld.global.nc.f32 	%f68, [%rd16+-32];
	st.shared.f32 	[%r23+-32], %f68;
	ld.global.nc.f32 	%f69, [%rd16+-28];
	st.shared.f32 	[%r23+-28], %f69;
	ld.global.nc.f32 	%f70, [%rd16+-24];
	st.shared.f32 	[%r23+-24], %f70;
	ld.global.nc.f32 	%f71, [%rd16+-20];
	st.shared.f32 	[%r23+-20], %f71;
	ld.global.nc.f32 	%f72, [%rd16+-16];
	st.shared.f32 	[%r23+-16], %f72;
	ld.global.nc.f32 	%f73, [%rd16+-12];
	st.shared.f32 	[%r23+-12], %f73;
	ld.global.nc.f32 	%f74, [%rd16+-8];
	st.shared.f32 	[%r23+-8], %f74;
	ld.global.nc.f32 	%f75, [%rd16+-4];
	st.shared.f32 	[%r23+-4], %f75;
	ld.global.nc.f32 	%f76, [%rd16];
	st.shared.f32 	[%r23], %f76;
	ld.global.nc.f32 	%f77, [%rd16+4];
	st.shared.f32 	[%r23+4], %f77;
	ld.global.nc.f32 	%f78, [%rd16+8];
	st.shared.f32 	[%r23+8], %f78;
	ld.global.nc.f32 	%f79, [%rd16+12];
	st.shared.f32 	[%r23+12], %f79;
	ld.global.nc.f32 	%f80, [%rd16+16];
	st.shared.f32 	[%r23+16], %f80;
	ld.global.nc.f32 	%f81, [%rd16+20];
	st.shared.f32 	[%r23+20], %f81;
	ld.global.nc.f32 	%f82, [%rd16+24];
	st.shared.f32 	[%r23+24], %f82;
	ld.global.nc.f32 	%f83, [%rd16+28];
	st.shared.f32 	[%r23+28], %f83;
$L__BB0_4:
	add.s32 	%r24, %r24, 16;
	add.s32 	%r23, %r23, 64;
	add.s64 	%rd16, %rd16, 64;
	setp.ne.s32 	%p2, %r24, 64;
	@%p2 bra 	$L__BB0_2;
	bar.sync 	0;
	ld.shared.f32 	%f84, [%r4];
	ld.shared.f32 	%f85, [_ZZ24default_function_kernel0E8B_shared];
	fma.rn.f32 	%f86, %f84, %f85, %f275;
	ld.shared.f32 	%f87, [%r4+4];
	ld.shared.f32 	%f88, [_ZZ24default_function_kernel0E8B_shared+4];
	fma.rn.f32 	%f89, %f87, %f88, %f86;
	ld.shared.f32 	%f90, [%r4+8];
	ld.shared.f32 	%f91, [_ZZ24default_function_kernel0E8B_shared+8];
	fma.rn.f32 	%f92, %f90, %f91, %f89;
	ld.shared.f32 	%f93, [%r4+12];
	ld.shared.f32 	%f94, [_ZZ24default_function_kernel0E8B_shared+12];
	fma.rn.f32 	%f95, %f93, %f94, %f92;
	ld.shared.f32 	%f96, [%r4+16];
	ld.shared.f32 	%f97, [_ZZ24default_function_kernel0E8B_shared+16];
	fma.rn.f32 	%f98, %f96, %f97, %f95;
	ld.shared.f32 	%f99, [%r4+20];
	ld.shared.f32 	%f100, [_ZZ24default_function_kernel0E8B_shared+20];
	fma.rn.f32 	%f101, %f99, %f100, %f98;
	ld.shared.f32 	%f102, [%r4+24];
	ld.shared.f32 	%f103, [_ZZ24default_function_kernel0E8B_shared+24];
	fma.rn.f32 	%f104, %f102, %f103, %f101;
	ld.shared.f32 	%f105, [%r4+28];
	ld.shared.f32 	%f106, [_ZZ24default_function_kernel0E8B_shared+28];
	fma.rn.f32 	%f107, %f105, %f106, %f104;
	ld.shared.f32 	%f108, [%r4+32];
	ld.shared.f32 	%f109, [_ZZ24default_function_kernel0E8B_shared+32];
	fma.rn.f32 	%f110, %f108, %f109, %f107;
	ld.shared.f32 	%f111, [%r4+36];
	ld.shared.f32 	%f112, [_ZZ24default_function_kernel0E8B_shared+36];
	fma.rn.f32 	%f113, %f111, %f112, %f110;
	ld.shared.f32 	%f114, [%r4+40];
	ld.shared.f32 	%f115, [_ZZ24default_function_kernel0E8B_shared+40];
	fma.rn.f32 	%f116, %f114, %f115, %f113;
	ld.shared.f32 	%f117, [%r4+44];
	ld.shared.f32 	%f118, [_ZZ24default_function_kernel0E8B_shared+44];
	fma.rn.f32 	%f119, %f117, %f118, %f116;
	ld.shared.f32 	%f120, [%r4+48];
	ld.shared.f32 	%f121, [_ZZ24default_function_kernel0E8B_shared+48];
	fma.rn.f32 	%f122, %f120, %f121, %f119;
	ld.shared.f32 	%f123, [%r4+52];
	ld.shared.f32 	%f124, [_ZZ24default_function_kernel0E8B_shared+52];
	fma.rn.f32 	%f125, %f123, %f124, %f122;
	ld.shared.f32 	%f126, [%r4+56];
	ld.shared.f32 	%f127, [_ZZ24default_function_kernel0E8B_shared+56];
	fma.rn.f32 	%f128, %f126, %f127, %f125;
	ld.shared.f32 	%f129, [%r4+60];
	ld.shared.f32 	%f130, [_ZZ24default_function_kernel0E8B_shared+60];
	fma.rn.f32 	%f131, %f129, %f130, %f128;
	ld.shared.f32 	%f132, [%r4+64];
	ld.shared.f32 	%f133, [_ZZ24default_function_kernel0E8B_shared+64];
	fma.rn.f32 	%f134, %f132, %f133, %f131;
	ld.shared.f32 	%f135, [%r4+68];
	ld.shared.f32 	%f136, [_ZZ24default_function_kernel0E8B_shared+68];
	fma.rn.f32 	%f137, %f135, %f136, %f134;
	ld.shared.f32 	%f138, [%r4+72];
	ld.shared.f32 	%f139, [_ZZ24default_function_kernel0E8B_shared+72];
	fma.rn.f32 	%f140, %f138, %f139, %f137;
	ld.shared.f32 	%f141, [%r4+76];
	ld.shared.f32 	%f142, [_ZZ24default_function_kernel0E8B_shared+76];
	fma.rn.f32 	%f143, %f141, %f142, %f140;
	ld.shared.f32 	%f144, [%r4+80];
	ld.shared.f32 	%f145, [_ZZ24default_function_kernel0E8B_shared+80];
	fma.rn.f32 	%f146, %f144, %f145, %f143;
	ld.shared.f32 	%f147, [%r4+84];
	ld.shared.f32 	%f148, [_ZZ24default_function_kernel0E8B_shared+84];
	fma.rn.f32 	%f149, %f147, %f148, %f146;
	ld.shared.f32 	%f150, [%r4+88];
	ld.shared.f32 	%f151, [_ZZ24default_function_kernel0E8B_shared+88];
	fma.rn.f32 	%f152, %f150, %f151, %f149;
	ld.shared.f32 	%f153, [%r4+92];
	ld.shared.f32 	%f154, [_ZZ24default_function_kernel0E8B_shared+92];
	fma.rn.f32 	%f155, %f153, %f154, %f152;
	ld.shared.f32 	%f156, [%r4+96];
	ld.shared.f32 	%f157, [_ZZ24default_function_kernel0E8B_shared+96];
	fma.rn.f32 	%f158, %f156, %f157, %f155;
	ld.shared.f32 	%f159, [%r4+100];
	ld.shared.f32 	%f160, [_ZZ24default_function_kernel0E8B_shared+100];
	fma.rn.f32 	%f161, %f159, %f160, %f158;
	ld.shared.f32 	%f162, [%r4+104];
	ld.shared.f32 	%f163, [_ZZ24default_function_kernel0E8B_shared+104];
	fma.rn.f32 	%f164, %f162, %f163, %f161;
	ld.shared.f32 	%f165, [%r4+108];
	ld.shared.f32 	%f166, [_ZZ24default_function_kernel0E8B_shared+108];
	fma.rn.f32 	%f167, %f165, %f166, %f164;
	ld.shared.f32 	%f168, [%r4+112];
	ld.shared.f32 	%f169, [_ZZ24default_function_kernel0E8B_shared+112];
	fma.rn.f32 	%f170, %f168, %f169, %f167;
	ld.shared.f32 	%f171, [%r4+116];
	ld.shared.f32 	%f172, [_ZZ24default_function_kernel0E8B_shared+116];
	fma.rn.f32 	%f173, %f171, %f172, %f170;
	ld.shared.f32 	%f174, [%r4+120];
	ld.shared.f32 	%f175, [_ZZ24default_function_kernel0E8B_shared+120];
	fma.rn.f32 	%f176, %f174, %f175, %f173;
	ld.shared.f32 	%f177, [%r4+124];
	ld.shared.f32 	%f178, [_ZZ24default_function_kernel0E8B_shared+124];
	fma.rn.f32 	%f179, %f177, %f178, %f176;
	ld.shared.f32 	%f180, [%r4+128];
	ld.shared.f32 	%f181, [_ZZ24default_function_kernel0E8B_shared+128];
	fma.rn.f32 	%f182, %f180, %f181, %f179;
	ld.shared.f32 	%f183, [%r4+132];
	ld.shared.f32 	%f184, [_ZZ24default_function_kernel0E8B_shared+132];
	fma.rn.f32 	%f185, %f183, %f184, %f182;
	ld.shared.f32 	%f186, [%r4+136];
	ld.shared.f32 	%f187, [_ZZ24default_function_kernel0E8B_shared+136];
	fma.rn.f32 	%f188, %f186, %f187, %f185;
	ld.shared.f32 	%f189, [%r4+140];
	ld.shared.f32 	%f190, [_ZZ24default_function_kernel0E8B_shared+140];
	fma.rn.f32 	%f191, %f189, %f190, %f188;
	ld.shared.f32 	%f192, [%r4+144];
	ld.shared.f32 	%f193, [_ZZ24default_function_kernel0E8B_shared+144];
	fma.rn.f32 	%f194, %f192, %f193, %f191;
	ld.shared.f32 	%f195, [%r4+148];
	ld.shared.f32 	%f196, [_ZZ24default_function_kernel0E8B_shared+148];
	fma.rn.f32 	%f197, %f195, %f196, %f194;
	ld.shared.f32 	%f198, [%r4+152];
	ld.shared.f32 	%f199, [_ZZ24default_function_kernel0E8B_shared+152];
	fma.rn.f32 	%f200, %f198, %f199, %f197;
	ld.shared.f32 	%f201, [%r4+156];
	ld.shared.f32 	%f202, [_ZZ24default_function_kernel0E8B_shared+156];
	fma.rn.f32 	%f203, %f201, %f202, %f200;
	ld.shared.f32 	%f204, [%r4+160];
	ld.shared.f32 	%f205, [_ZZ24default_function_kernel0E8B_shared+160];
	fma.rn.f32 	%f206, %f204, %f205, %f203;
	ld.shared.f32 	%f207, [%r4+164];
	ld.shared.f32 	%f208, [_ZZ24default_function_kernel0E8B_shared+164];
	fma.rn.f32 	%f209, %f207, %f208, %f206;
	ld.shared.f32 	%f210, [%r4+168];
	ld.shared.f32 	%f211, [_ZZ24default_function_kernel0E8B_shared+168];
	fma.rn.f32 	%f212, %f210, %f211, %f209;
	ld.shared.f32 	%f213, [%r4+172];
	ld.shared.f32 	%f214, [_ZZ24default_function_kernel0E8B_shared+172];
	fma.rn.f32 	%f215, %f213, %f214, %f212;
	ld.shared.f32 	%f216, [%r4+176];
	ld.shared.f32 	%f217, [_ZZ24default_function_kernel0E8B_shared+176];
	fma.rn.f32 	%f218, %f216, %f217, %f215;
	ld.shared.f32 	%f219, [%r4+180];
	ld.shared.f32 	%f220, [_ZZ24default_function_kernel0E8B_shared+180];
	fma.rn.f32 	%f221, %f219, %f220, %f218;
	ld.shared.f32 	%f222, [%r4+184];
	ld.shared.f32 	%f223, [_ZZ24default_function_kernel0E8B_shared+184];
	fma.rn.f32 	%f224, %f222, %f223, %f221;
	ld.shared.f32 	%f225, [%r4+188];
	ld.shared.f32 	%f226, [_ZZ24default_function_kernel0E8B_shared+188];
	fma.rn.f32 	%f227, %f225, %f226, %f224;
	ld.shared.f32 	%f228, [%r4+192];
	ld.shared.f32 	%f229, [_ZZ24default_function_kernel0E8B_shared+192];
	fma.rn.f32 	%f230, %f228, %f229, %f227;
	ld.shared.f32 	%f231, [%r4+196];
	ld.shared.f32 	%f232, [_ZZ24default_function_kernel0E8B_shared+196];
	fma.rn.f32 	%f233, %f231, %f232, %f230;
	ld.shared.f32 	%f234, [%r4+200];
	ld.shared.f32 	%f235, [_ZZ24default_function_kernel0E8B_shared+200];
	fma.rn.f32 	%f236, %f234, %f235, %f233;
	ld.shared.f32 	%f237, [%r4+204];
	ld.shared.f32 	%f238, [_ZZ24default_function_kernel0E8B_shared+204];
	fma.rn.f32 	%f239, %f237, %f238, %f236;
	ld.shared.f32 	%f240, [%r4+208];
	ld.shared.f32 	%f241, [_ZZ24default_function_kernel0E8B_shared+208];
	fma.rn.f32 	%f242, %f240, %f241, %f239;
	ld.shared.f32 	%f243, [%r4+212];
	ld.shared.f32 	%f244, [_ZZ24default_function_kernel0E8B_shared+212];
	fma.rn.f32 	%f245, %f243, %f244, %f242;
	ld.shared.f32 	%f246, [%r4+216];
	ld.shared.f32 	%f247, [_ZZ24default_function_kernel0E8B_shared+216];
	fma.rn.f32 	%f248, %f246, %f247, %f245;
	ld.shared.f32 	%f249, [%r4+220];
	ld.shared.f32 	%f250, [_ZZ24default_function_kernel0E8B_shared+220];
	fma.rn.f32 	%f251, %f249, %f250, %f248;
	ld.shared.f32 	%f252, [%r4+224];
	ld.shared.f32 	%f253, [_ZZ24default_function_kernel0E8B_shared+224];
	fma.rn.f32 	%f254, %f252, %f253, %f251;
	ld.shared.f32 	%f255, [%r4+228];
	ld.shared.f32 	%f256, [_ZZ24default_function_kernel0E8B_shared+228];
	fma.rn.f32 	%f257, %f255, %f256, %f254;
	ld.shared.f32 	%f258, [%r4+232];
	ld.shared.f32 	%f259, [_ZZ24default_function_kernel0E8B_shared+232];
	fma.rn.f32 	%f260, %f258, %f259, %f257;
	ld.shared.f32 	%f261, [%r4+236];
	ld.shared.f32 	%f262, [_ZZ24default_function_kernel0E8B_shared+236];
	fma.rn.f32 	%f263, %f261, %f262, %f260;
	ld.shared.f32 	%f264, [%r4+240];
	ld.shared.f32 	%f265, [_ZZ24default_function_kernel0E8B_shared+240];
	fma.rn.f32 	%f266, %f264, %f265, %f263;
	ld.shared.f32 	%f267, [%r4+244];
	ld.shared.f32 	%f268, [_ZZ24default_function_kernel0E8B_shared+244];
	fma.rn.f32 	%f269, %f267, %f268, %f266;
	ld.shared.f32 	%f270, [%r4+248];
	ld.shared.f32 	%f271, [_ZZ24default_function_kernel0E8B_shared+248];
	fma.rn.f32 	%f272, %f270, %f271, %f269;
	ld.shared.f32 	%f273, [%r4+252];
	ld.shared.f32 	%f274, [_ZZ24default_function_kernel0E8B_shared+252];
	fma.rn.f32 	%f275, %f273, %f274, %f272;
	add.s32 	%r22, %r22, 1;
	setp.ne.s32 	%p3, %r22, 4;
	@%p3 bra 	$L__BB0_1;
	cvta.to.global.u64 	%rd13, %rd6;
	shl.b32 	%r20, %r1, 3;
	add.s32 	%r21, %r20, %r2;
	mul.wide.u32 	%rd14, %r21, 4;
	add.s64 	%rd15, %rd13, %rd14;
	st.global.f32 	[%rd15], %f275;
	ret;

}


// ===== COMPILED SASS (sm_100) =====

	.target	sm_100

	.elftype	@"ET_EXEC"


//--------------------- .note.nv.tkinfo           --------------------------
	.section	.note.nv.tkinfo,"",@"SHT_NOTE"
	.sectionflags	@"SHF_NOTE_NV_TKINFO"
	.tkinfo
        /*0018*/ 	.word	0x00000002
        /*0030*/ 	.string	""
        /*0030*/ 	.string	"ptxas"
        /*0030*/ 	.string	"Cuda compilation tools, release 13.0, V13.0.88"
        /*0030*/ 	.string	"Build cuda_13.0.r13.0/compiler.36424714_0"
        /*0030*/ 	.string	"-arch sm_100 -m 64 "



//--------------------- .note.nv.cuinfo           --------------------------
	.section	.note.nv.cuinfo,"",@"SHT_NOTE"
	.sectionflags	@"SHF_NOTE_NV_CUINFO"
        /*0018*/ 	.short	0x0002
        /*001a*/ 	.short	0x0064
        /*001c*/ 	.short	0x0082
	.zero		2


//--------------------- .nv.info                  --------------------------
	.section	.nv.info,"",@"SHT_CUDA_INFO"
	.align	4


	//----- nvinfo : EIATTR_REGCOUNT
	.align		4
        /*0000*/ 	.byte	0x04, 0x2f
        /*0002*/ 	.short	(.L_1 - .L_0)
	.align		4
.L_0:
        /*0004*/ 	.word	index@(default_function_kernel0)
        /*0008*/ 	.word	0x0000001e


	//----- nvinfo : EIATTR_FRAME_SIZE
	.align		4
.L_1:
        /*000c*/ 	.byte	0x04, 0x11
        /*000e*/ 	.short	(.L_3 - .L_2)
	.align		4
.L_2:
        /*0010*/ 	.word	index@(default_function_kernel0)
        /*0014*/ 	.word	0x00000000


	//----- nvinfo : EIATTR_MIN_STACK_SIZE
	.align		4
.L_3:
        /*0018*/ 	.byte	0x04, 0x12
        /*001a*/ 	.short	(.L_5 - .L_4)
	.align		4
.L_4:
        /*001c*/ 	.word	index@(default_function_kernel0)
        /*0020*/ 	.word	0x00000000
.L_5:


//--------------------- .nv.compat                --------------------------
	.section	.nv.compat,"",@"SHT_CUDA_COMPAT_INFO"
	.align	4
        /*0000*/ 	.byte	0x02, 0x09, 0x00, 0x00, 0x02, 0x02, 0x01, 0x00, 0x02, 0x05, 0x05, 0x00, 0x03, 0x07, 0x01, 0x01
        /*0010*/ 	.byte	0x02, 0x03, 0x00, 0x00, 0x02, 0x06, 0x01, 0x00, 0x04, 0x0b, 0x08, 0x00, 0x09, 0x00, 0x00, 0x00
        /*0020*/ 	.byte	0x00, 0x00, 0x00, 0x00


//--------------------- .nv.info.default_function_kernel0 --------------------------
	.section	.nv.info.default_function_kernel0,"",@"SHT_CUDA_INFO"
	.sectionflags	@""
	.align	4


	//----- nvinfo : EIATTR_CUDA_API_VERSION
	.align		4
        /*0000*/ 	.byte	0x04, 0x37
        /*0002*/ 	.short	(.L_7 - .L_6)
.L_6:
        /*0004*/ 	.word	0x00000082


	//----- nvinfo : EIATTR_KPARAM_INFO
	.align		4
.L_7:
        /*0008*/ 	.byte	0x04, 0x17
        /*000a*/ 	.short	(.L_9 - .L_8)
.L_8:
        /*000c*/ 	.word	0x00000000
        /*0010*/ 	.short	0x0002
        /*0012*/ 	.short	0x0010
        /*0014*/ 	.byte	0x00, 0xf5, 0x21, 0x00


	//----- nvinfo : EIATTR_KPARAM_INFO
	.align		4
.L_9:
        /*0018*/ 	.byte	0x04, 0x17
        /*001a*/ 	.short	(.L_11 - .L_10)
.L_10:
        /*001c*/ 	.word	0x00000000
        /*0020*/ 	.short	0x0001
        /*0022*/ 	.short	0x0008
        /*0024*/ 	.byte	0x00, 0xf5, 0x21, 0x00


	//----- nvinfo : EIATTR_KPARAM_INFO
	.align		4
.L_11:
        /*0028*/ 	.byte	0x04, 0x17
        /*002a*/ 	.short	(.L_13 - .L_12)
.L_12:
        /*002c*/ 	.word	0x00000000
        /*0030*/ 	.short	0x0000
        /*0032*/ 	.short	0x0000
        /*0034*/ 	.byte	0x00, 0xf5, 0x21, 0x00


	//----- nvinfo : EIATTR_SPARSE_MMA_MASK
	.align		4
.L_13:
        /*0038*/ 	.byte	0x03, 0x50
        /*003a*/ 	.short	0x0000


	//----- nvinfo : EIATTR_MAXREG_COUNT
	.align		4
        /*003c*/ 	.byte	0x03, 0x1b
        /*003e*/ 	.short	0x00ff


	//----- nvinfo : EIATTR_NUM_BARRIERS
	.align		4
        /*0040*/ 	.byte	0x02, 0x4c
        /*0042*/ 	.byte	0x01
	.zero		1


	//----- nvinfo : EIATTR_MERCURY_ISA_VERSION
	.align		4
        /*0044*/ 	.byte	0x03, 0x5f
        /*0046*/ 	.short	0x0101


	//----- nvinfo : EIATTR_VRC_CTA_INIT_COUNT
	.align		4
        /*0048*/ 	.byte	0x02, 0x4a
	.zero		1
	.zero		1


	//----- nvinfo : EIATTR_EXIT_INSTR_OFFSETS
	.align		4
        /*004c*/ 	.byte	0x04, 0x1c
        /*004e*/ 	.short	(.L_15 - .L_14)


	//   ....[0]....
.L_14:
        /*0050*/ 	.word	0x00001360


	//----- nvinfo : EIATTR_CRS_STACK_SIZE
	.align		4
.L_15:
        /*0054*/ 	.byte	0x04, 0x1e
        /*0056*/ 	.short	(.L_17 - .L_16)
.L_16:
        /*0058*/ 	.word	0x00000000


	//----- nvinfo : EIATTR_CBANK_PARAM_SIZE
	.align		4
.L_17:
        /*005c*/ 	.byte	0x03, 0x19
        /*005e*/ 	.short	0x0018


	//----- nvinfo : EIATTR_PARAM_CBANK
	.align		4
        /*0060*/ 	.byte	0x04, 0x0a
        /*0062*/ 	.short	(.L_19 - .L_18)
	.align		4
.L_18:
        /*0064*/ 	.word	index@(.nv.constant0.default_function_kernel0)
        /*0068*/ 	.short	0x0380
        /*006a*/ 	.short	0x0018


	//----- nvinfo : EIATTR_SW_WAR
	.align		4
.L_19:
        /*006c*/ 	.byte	0x04, 0x36
        /*006e*/ 	.short	(.L_21 - .L_20)
.L_20:
        /*0070*/ 	.word	0x00000008
.L_21:


//--------------------- .nv.callgraph             --------------------------
	.section	.nv.callgraph,"",@"SHT_CUDA_CALLGRAPH"
	.align	4
	.sectionentsize	8
	.align		4
        /*0000*/ 	.word	0x00000000
	.align		4
        /*0004*/ 	.word	0xffffffff
	.align		4
        /*0008*/ 	.word	0x00000000
	.align		4
        /*000c*/ 	.word	0xfffffffe
	.align		4
        /*0010*/ 	.word	0x00000000
	.align		4
        /*0014*/ 	.word	0xfffffffd
	.align		4
        /*0018*/ 	.word	0x00000000
	.align		4
        /*001c*/ 	.word	0xfffffffc


//--------------------- .text.default_function_kernel0 --------------------------
	.section	.text.default_function_kernel0,"ax",@progbits
	.align	128
        .global         default_function_kernel0
        .type           default_function_kernel0,@function
        .size           default_function_kernel0,(.L_x_10 - default_function_kernel0)
        .other          default_function_kernel0,@"STO_CUDA_ENTRY STV_DEFAULT"
default_function_kernel0:
.text.default_function_kernel0:
[----:B------:R-:W-:Y:S01]  /*0000*/  LDC R1, c[0x0][0x37c] ;  /* 0x0000df00ff017b82 */ /* 0x000fe20000000800 */
[----:B------:R-:W0:Y:S07]  /*0010*/  S2R R0, SR_TID.Y ;  /* 0x0000000000007919 */ /* 0x000e2e0000002200 */
[----:B------:R-:W1:Y:S01]  /*0020*/  S2UR UR7, SR_CgaCtaId ;  /* 0x00000000000779c3 */ /* 0x000e620000008800 */
[----:B------:R-:W2:Y:S01]  /*0030*/  LDCU.64 UR4, c[0x0][0x388] ;  /* 0x00007100ff0477ac */ /* 0x000ea20008000a00 */
[----:B------:R-:W-:Y:S01]  /*0040*/  HFMA2 R23, -RZ, RZ, 0, 0 ;  /* 0x00000000ff177431 */ /* 0x000fe200000001ff */
[----:B------:R-:W3:Y:S01]  /*0050*/  S2R R2, SR_CTAID.Y ;  /* 0x0000000000027919 */ /* 0x000ee20000002600 */
[----:B------:R-:W-:Y:S01]  /*0060*/  MOV R3, RZ ;  /* 0x000000ff00037202 */ /* 0x000fe20000000f00 */
[----:B------:R-:W-:Y:S01]  /*0070*/  UMOV UR6, 0x400 ;  /* 0x0000040000067882 */ /* 0x000fe20000000000 */
[----:B------:R-:W4:Y:S02]  /*0080*/  LDCU.64 UR8, c[0x0][0x358] ;  /* 0x00006b00ff0877ac */ /* 0x000f240008000a00 */
[----:B------:R-:W4:Y:S01]  /*0090*/  LDC.64 R24, c[0x0][0x380] ;  /* 0x0000e000ff187b82 */ /* 0x000f220000000a00 */
[----:B--2---:R-:W-:-:S04]  /*00a0*/  UIADD3 UR4, UP0, UPT, UR4, 0x20, URZ ;  /* 0x0000002004047890 */ /* 0x004fc8000ff1e0ff */
[----:B------:R-:W-:Y:S02]  /*00b0*/  UIADD3.X UR5, UPT, UPT, URZ, UR5, URZ, UP0, !UPT ;  /* 0x00000005ff057290 */ /* 0x000fe400087fe4ff */
[----:B-1----:R-:W-:Y:S01]  /*00c0*/  ULEA UR10, UR7, UR6, 0x18 ;  /* 0x00000006070a7291 */ /* 0x002fe2000f8ec0ff */
[----:B0-----:R-:W-:-:S05]  /*00d0*/  SHF.L.U32 R20, R0, 0x8, RZ ;  /* 0x0000000800147819 */ /* 0x001fca00000006ff */
[----:B------:R-:W-:Y:S02]  /*00e0*/  MOV R21, UR10 ;  /* 0x0000000a00157c02 */ /* 0x000fe40008000f00 */
[----:B---3--:R-:W-:Y:S02]  /*00f0*/  LEA R22, R2, R20, 0xb ;  /* 0x0000001402167211 */ /* 0x008fe400078e58ff */
[----:B------:R-:W-:Y:S02]  /*0100*/  ISETP.NE.AND P0, PT, R0, RZ, PT ;  /* 0x000000ff0000720c */ /* 0x000fe40003f05270 */
[----:B------:R-:W-:-:S11]  /*0110*/  IADD3 R20, PT, PT, R20, R21, RZ ;  /* 0x0000001514147210 */ /* 0x000fd60007ffe0ff */
.L_x_8:
[----:B------:R-:W-:Y:S01]  /*0120*/  SHF.L.U32 R16, R3, 0x6, RZ ;  /* 0x0000000603107819 */ /* 0x000fe200000006ff */
[----:B------:R-:W-:Y:S03]  /*0130*/  BAR.SYNC.DEFER_BLOCKING 0x0 ;  /* 0x0000000000007b1d */ /* 0x000fe60000010000 */
[----:B------:R-:W-:-:S05]  /*0140*/  IADD3 R19, PT, PT, R22, R16, RZ ;  /* 0x0000001016137210 */ /* 0x000fca0007ffe0ff */
[----:B----4-:R-:W-:-:S05]  /*0150*/  IMAD.WIDE.U32 R18, R19, 0x4, R24 ;  /* 0x0000000413127825 */ /* 0x010fca00078e0018 */
[----:B------:R-:W2:Y:S04]  /*0160*/  LDG.E.CONSTANT R8, desc[UR8][R18.64] ;  /* 0x0000000812087981 */ /* 0x000ea8000c1e9900 */
[----:B------:R-:W2:Y:S04]  /*0170*/  LDG.E.CONSTANT R9, desc[UR8][R18.64+0x4] ;  /* 0x0000040812097981 */ /* 0x000ea8000c1e9900 */
[----:B------:R-:W2:Y:S04]  /*0180*/  LDG.E.CONSTANT R10, desc[UR8][R18.64+0x8] ;  /* 0x00000808120a7981 */ /* 0x000ea8000c1e9900 */
[----:B------:R-:W2:Y:S04]  /*0190*/  LDG.E.CONSTANT R11, desc[UR8][R18.64+0xc] ;  /* 0x00000c08120b7981 */ /* 0x000ea8000c1e9900 */
[----:B------:R-:W3:Y:S04]  /*01a0*/  LDG.E.CONSTANT R4, desc[UR8][R18.64+0x10] ;  /* 0x0000100812047981 */ /* 0x000ee8000c1e9900 */
[----:B------:R-:W3:Y:S04]  /*01b0*/  LDG.E.CONSTANT R5, desc[UR8][R18.64+0x14] ;  /* 0x0000140812057981 */ /* 0x000ee8000c1e9900 */
[----:B------:R-:W3:Y:S04]  /*01c0*/  LDG.E.CONSTANT R6, desc[UR8][R18.64+0x18] ;  /* 0x0000180812067981 */ /* 0x000ee8000c1e9900 */
[----:B------:R-:W3:Y:S04]  /*01d0*/  LDG.E.CONSTANT R7, desc[UR8][R18.64+0x1c] ;  /* 0x00001c0812077981 */ /* 0x000ee8000c1e9900 */
[----:B------:R-:W4:Y:S04]  /*01e0*/  LDG.E.CONSTANT R12, desc[UR8][R18.64+0x30] ;  /* 0x00003008120c7981 */ /* 0x000f28000c1e9900 */
[----:B------:R-:W4:Y:S04]  /*01f0*/  LDG.E.CONSTANT R13, desc[UR8][R18.64+0x34] ;  /* 0x00003408120d7981 */ /* 0x000f28000c1e9900 */
[----:B------:R-:W4:Y:S04]  /*0200*/  LDG.E.CONSTANT R14, desc[UR8][R18.64+0x38] ;  /* 0x00003808120e7981 */ /* 0x000f28000c1e9900 */
[----:B------:R-:W4:Y:S04]  /*0210*/  LDG.E.CONSTANT R15, desc[UR8][R18.64+0x3c] ;  /* 0x00003c08120f7981 */ /* 0x000f28000c1e9900 */
[----:B--2---:R0:W-:Y:S04]  /*0220*/  STS.128 [R20], R8 ;  /* 0x0000000814007388 */ /* 0x0041e80000000c00 */
[----:B0-----:R-:W2:Y:S04]  /*0230*/  LDG.E.CONSTANT R8, desc[UR8][R18.64+0x20] ;  /* 0x0000200812087981 */ /* 0x001ea8000c1e9900 */
[----:B------:R-:W2:Y:S04]  /*0240*/  LDG.E.CONSTANT R9, desc[UR8][R18.64+0x24] ;  /* 0x0000240812097981 */ /* 0x000ea8000c1e9900 */
[----:B------:R-:W2:Y:S04]  /*0250*/  LDG.E.CONSTANT R10, desc[UR8][R18.64+0x28] ;  /* 0x00002808120a7981 */ /* 0x000ea8000c1e9900 */
[----:B------:R-:W2:Y:S04]  /*0260*/  LDG.E.CONSTANT R11, desc[UR8][R18.64+0x2c] ;  /* 0x00002c08120b7981 */ /* 0x000ea8000c1e9900 */
[----:B---3--:R0:W-:Y:S04]  /*0270*/  STS.128 [R20+0x10], R4 ;  /* 0x0000100414007388 */ /* 0x0081e80000000c00 */
[----:B----4-:R1:W-:Y:S04]  /*0280*/  STS.128 [R20+0x30], R12 ;  /* 0x0000300c14007388 */ /* 0x0103e80000000c00 */
[----:B0-----:R-:W3:Y:S04]  /*0290*/  LDG.E.CONSTANT R4, desc[UR8][R18.64+0x40] ;  /* 0x0000400812047981 */ /* 0x001ee8000c1e9900 */
[----:B------:R-:W3:Y:S04]  /*02a0*/  LDG.E.CONSTANT R5, desc[UR8][R18.64+0x44] ;  /* 0x0000440812057981 */ /* 0x000ee8000c1e9900 */
[----:B------:R-:W3:Y:S04]  /*02b0*/  LDG.E.CONSTANT R6, desc[UR8][R18.64+0x48] ;  /* 0x0000480812067981 */ /* 0x000ee8000c1e9900 */
[----:B------:R-:W3:Y:S04]  /*02c0*/  LDG.E.CONSTANT R7, desc[UR8][R18.64+0x4c] ;  /* 0x00004c0812077981 */ /* 0x000ee8000c1e9900 */
[----:B-1----:R-:W4:Y:S04]  /*02d0*/  LDG.E.CONSTANT R12, desc[UR8][R18.64+0x60] ;  /* 0x00006008120c7981 */ /* 0x002f28000c1e9900 */
[----:B------:R-:W4:Y:S04]  /*02e0*/  LDG.E.CONSTANT R13, desc[UR8][R18.64+0x64] ;  /* 0x00006408120d7981 */ /* 0x000f28000c1e9900 */
[----:B------:R-:W4:Y:S04]  /*02f0*/  LDG.E.CONSTANT R14, desc[UR8][R18.64+0x68] ;  /* 0x00006808120e7981 */ /* 0x000f28000c1e9900 */
[----:B------:R-:W4:Y:S04]  /*0300*/  LDG.E.CONSTANT R15, desc[UR8][R18.64+0x6c] ;  /* 0x00006c08120f7981 */ /* 0x000f28000c1e9900 */
[----:B--2---:R0:W-:Y:S04]  /*0310*/  STS.128 [R20+0x20], R8 ;  /* 0x0000200814007388 */ /* 0x0041e80000000c00 */
        /* <DEDUP_REMOVED lines=48> */
[----:B------:R-:W2:Y:S01]  /*0620*/  LDG.E.CONSTANT R11, desc[UR8][R18.64+0xec] ;  /* 0x0000ec08120b7981 */ /* 0x000ea2000c1e9900 */
[----:B------:R-:W-:-:S03]  /*0630*/  MOV R26, UR4 ;  /* 0x00000004001a7c02 */ /* 0x000fc60008000f00 */
[----:B---3--:R0:W-:Y:S01]  /*0640*/  STS.128 [R20+0xd0], R4 ;  /* 0x0000d00414007388 */ /* 0x0081e20000000c00 */
[----:B------:R-:W-:-:S03]  /*0650*/  MOV R27, UR5 ;  /* 0x00000005001b7c02 */ /* 0x000fc60008000f00 */
[----:B----4-:R0:W-:Y:S01]  /*0660*/  STS.128 [R20+0xf0], R12 ;  /* 0x0000f00c14007388 */ /* 0x0101e20000000c00 */
[----:B------:R-:W-:Y:S01]  /*0670*/  BSSY.RECONVERGENT B0, `(.L_x_0) ;  /* 0x000001a000007945 */ /* 0x000fe20003800200 */
[----:B------:R-:W-:Y:S02]  /*0680*/  IMAD.WIDE.U32 R26, R16, 0x4, R26 ;  /* 0x00000004101a7825 */ /* 0x000fe400078e001a */
[----:B--2---:R0:W-:Y:S01]  /*0690*/  STS.128 [R20+0xe0], R8 ;  /* 0x0000e00814007388 */ /* 0x0041e20000000c00 */
[----:B------:R-:W-:Y:S05]  /*06a0*/  @P0 BRA `(.L_x_1) ;  /* 0x0000000000580947 */ /* 0x000fea0003800000 */
[----:B0-----:R-:W2:Y:S04]  /*06b0*/  LDG.E.CONSTANT R8, desc[UR8][R26.64+-0x20] ;  /* 0xffffe0081a087981 */ /* 0x001ea8000c1e9900 */
[----:B------:R-:W2:Y:S04]  /*06c0*/  LDG.E.CONSTANT R9, desc[UR8][R26.64+-0x1c] ;  /* 0xffffe4081a097981 */ /* 0x000ea8000c1e9900 */
[----:B------:R-:W2:Y:S04]  /*06d0*/  LDG.E.CONSTANT R10, desc[UR8][R26.64+-0x18] ;  /* 0xffffe8081a0a7981 */ /* 0x000ea8000c1e9900 */
[----:B------:R-:W2:Y:S01]  /*06e0*/  LDG.E.CONSTANT R11, desc[UR8][R26.64+-0x14] ;  /* 0xffffec081a0b7981 */ /* 0x000ea2000c1e9900 */
[----:B------:R-:W-:-:S03]  /*06f0*/  ULEA UR10, UR7, UR6, 0x18 ;  /* 0x00000006070a7291 */ /* 0x000fc6000f8ec0ff */
[----:B------:R-:W3:Y:S03]  /*0700*/  LDG.E.CONSTANT R4, desc[UR8][R26.64+-0x10] ;  /* 0xfffff0081a047981 */ /* 0x000ee6000c1e9900 */
[----:B------:R-:W-:Y:S01]  /*0710*/  MOV R21, UR10 ;  /* 0x0000000a00157c02 */ /* 0x000fe20008000f00 */
[----:B------:R-:W3:Y:S04]  /*0720*/  LDG.E.CONSTANT R5, desc[UR8][R26.64+-0xc] ;  /* 0xfffff4081a057981 */ /* 0x000ee8000c1e9900 */
[----:B------:R-:W3:Y:S04]  /*0730*/  LDG.E.CONSTANT R6, desc[UR8][R26.64+-0x8] ;  /* 0xfffff8081a067981 */ /* 0x000ee8000c1e9900 */
[----:B------:R-:W3:Y:S04]  /*0740*/  LDG.E.CONSTANT R7, desc[UR8][R26.64+-0x4] ;  /* 0xfffffc081a077981 */ /* 0x000ee8000c1e9900 */
[----:B------:R-:W4:Y:S04]  /*0750*/  LDG.E.CONSTANT R12, desc[UR8][R26.64+0x10] ;  /* 0x000010081a0c7981 */ /* 0x000f28000c1e9900 */
        /* <DEDUP_REMOVED lines=10> */
[----:B--2---:R1:W-:Y:S02]  /*0800*/  STS.128 [R21+0x820], R8 ;  /* 0x0008200815007388 */ /* 0x0043e40000000c00 */
.L_x_1:
[----:B------:R-:W-:Y:S05]  /*0810*/  BSYNC.RECONVERGENT B0 ;  /* 0x0000000000007941 */ /* 0x000fea0003800200 */
.L_x_0:
[----:B------:R-:W-:Y:S01]  /*0820*/  ISETP.NE.AND P0, PT, R0, RZ, PT ;  /* 0x000000ff0000720c */ /* 0x000fe20003f05270 */
[----:B------:R-:W-:-:S12]  /*0830*/  BSSY.RECONVERGENT B0, `(.L_x_2) ;  /* 0x0000018000007945 */ /* 0x000fd80003800200 */
[----:B------:R-:W-:Y:S05]  /*0840*/  @P0 BRA `(.L_x_3) ;  /* 0x0000000000580947 */ /* 0x000fea0003800000 */
[----:B01----:R-:W2:Y:S04]  /*0850*/  LDG.E.CONSTANT R8, desc[UR8][R26.64+0x20] ;  /* 0x000020081a087981 */ /* 0x003ea8000c1e9900 */
        /* <DEDUP_REMOVED lines=21> */
.L_x_3:
[----:B------:R-:W-:Y:S05]  /*09b0*/  BSYNC.RECONVERGENT B0 ;  /* 0x0000000000007941 */ /* 0x000fea0003800200 */
.L_x_2:
[----:B------:R-:W-:Y:S04]  /*09c0*/  BSSY.RECONVERGENT B0, `(.L_x_4) ;  /* 0x0000018000007945 */ /* 0x000fe80003800200 */
[----:B------:R-:W-:Y:S05]  /*09d0*/  @P0 BRA `(.L_x_5) ;  /* 0x0000000000580947 */ /* 0x000fea0003800000 */
[----:B01-3--:R-:W2:Y:S04]  /*09e0*/  LDG.E.CONSTANT R8, desc[UR8][R26.64+0x60] ;  /* 0x000060081a087981 */ /* 0x00bea8000c1e9900 */
        /* <DEDUP_REMOVED lines=21> */
.L_x_5:
[----:B------:R-:W-:Y:S05]  /*0b40*/  BSYNC.RECONVERGENT B0 ;  /* 0x0000000000007941 */ /* 0x000fea0003800200 */
.L_x_4:
[----:B------:R-:W-:Y:S04]  /*0b50*/  BSSY.RECONVERGENT B0, `(.L_x_6) ;  /* 0x0000018000007945 */ /* 0x000fe80003800200 */
[----:B------:R-:W-:Y:S05]  /*0b60*/  @P0 BRA `(.L_x_7) ;  /* 0x0000000000580947 */ /* 0x000fea0003800000 */
[----:B01-3--:R-:W2:Y:S04]  /*0b70*/  LDG.E.CONSTANT R4, desc[UR8][R26.64+0xa0] ;  /* 0x0000a0081a047981 */ /* 0x00bea8000c1e9900 */
        /* <DEDUP_REMOVED lines=11> */
[----:B------:R-:W5:Y:S04]  /*0c30*/  LDG.E.CONSTANT R16, desc[UR8][R26.64+0xd0] ;  /* 0x0000d0081a107981 */ /* 0x000f68000c1e9900 */
[----:B------:R-:W5:Y:S04]  /*0c40*/  LDG.E.CONSTANT R17, desc[UR8][R26.64+0xd4] ;  /* 0x0000d4081a117981 */ /* 0x000f68000c1e9900 */
[----:B------:R-:W5:Y:S04]  /*0c50*/  LDG.E.CONSTANT R18, desc[UR8][R26.64+0xd8] ;  /* 0x0000d8081a127981 */ /* 0x000f68000c1e9900 */
[----:B------:R-:W5:Y:S01]  /*0c60*/  LDG.E.CONSTANT R19, desc[UR8][R26.64+0xdc] ;  /* 0x0000dc081a137981 */ /* 0x000f62000c1e9900 */
[----:B------:R-:W-:-:S06]  /*0c70*/  ULEA UR10, UR7, UR6, 0x18 ;  /* 0x00000006070a7291 */ /* 0x000fcc000f8ec0ff */
[----:B------:R-:W-:-:S05]  /*0c80*/  MOV R21, UR10 ;  /* 0x0000000a00157c02 */ /* 0x000fca0008000f00 */
[----:B--2---:R2:W-:Y:S04]  /*0c90*/  STS.128 [R21+0x8c0], R4 ;  /* 0x0008c00415007388 */ /* 0x0045e80000000c00 */
[----:B---3--:R2:W-:Y:S04]  /*0ca0*/  STS.128 [R21+0x8d0], R8 ;  /* 0x0008d00815007388 */ /* 0x0085e80000000c00 */
[----:B----4-:R2:W-:Y:S04]  /*0cb0*/  STS.128 [R21+0x8e0], R12 ;  /* 0x0008e00c15007388 */ /* 0x0105e80000000c00 */
[----:B-----5:R2:W-:Y:S02]  /*0cc0*/  STS.128 [R21+0x8f0], R16 ;  /* 0x0008f01015007388 */ /* 0x0205e40000000c00 */
.L_x_7:
[----:B------:R-:W-:Y:S05]  /*0cd0*/  BSYNC.RECONVERGENT B0 ;  /* 0x0000000000007941 */ /* 0x000fea0003800200 */
.L_x_6:
[----:B------:R-:W-:Y:S01]  /*0ce0*/  BAR.SYNC.DEFER_BLOCKING 0x0 ;  /* 0x0000000000007b1d */ /* 0x000fe20000010000 */
[----:B------:R-:W-:-:S04]  /*0cf0*/  IADD3 R3, PT, PT, R3, 0x1, RZ ;  /* 0x0000000103037810 */ /* 0x000fc80007ffe0ff */
[----:B------:R-:W-:Y:S01]  /*0d00*/  ISETP.NE.AND P1, PT, R3, 0x4, PT ;  /* 0x000000040300780c */ /* 0x000fe20003f25270 */
[----:B0123--:R-:W-:Y:S04]  /*0d10*/  LDS.128 R12, [R20] ;  /* 0x00000000140c7984 */ /* 0x00ffe80000000c00 */
[----:B------:R-:W0:Y:S04]  /*0d20*/  LDS.128 R16, [R21+0x800] ;  /* 0x0008000015107984 */ /* 0x000e280000000c00 */
[----:B------:R-:W-:Y:S04]  /*0d30*/  LDS.128 R4, [R20+0x10] ;  /* 0x0000100014047984 */ /* 0x000fe80000000c00 */
[----:B------:R-:W1:Y:S01]  /*0d40*/  LDS.128 R8, [R21+0x810] ;  /* 0x0008100015087984 */ /* 0x000e620000000c00 */
[----:B0-----:R-:W-:-:S04]  /*0d50*/  FFMA R12, R12, R16, R23 ;  /* 0x000000100c0c7223 */ /* 0x001fc80000000017 */
[----:B------:R-:W-:-:S04]  /*0d60*/  FFMA R13, R13, R17, R12 ;  /* 0x000000110d0d7223 */ /* 0x000fc8000000000c */
[----:B------:R-:W-:-:S04]  /*0d70*/  FFMA R14, R14, R18, R13 ;  /* 0x000000120e0e7223 */ /* 0x000fc8000000000d */
[----:B------:R-:W-:Y:S02]  /*0d80*/  FFMA R23, R15, R19, R14 ;  /* 0x000000130f177223 */ /* 0x000fe4000000000e */
[----:B------:R-:W-:Y:S02]  /*0d90*/  LDS.128 R12, [R20+0x20] ;  /* 0x00002000140c7984 */ /* 0x000fe40000000c00 */
[----:B-1----:R-:W-:Y:S02]  /*0da0*/  FFMA R4, R4, R8, R23 ;  /* 0x0000000804047223 */ /* 0x002fe40000000017 */
[----:B------:R-:W0:Y:S02]  /*0db0*/  LDS.128 R16, [R21+0x820] ;  /* 0x0008200015107984 */ /* 0x000e240000000c00 */
[----:B------:R-:W-:-:S04]  /*0dc0*/  FFMA R5, R5, R9, R4 ;  /* 0x0000000905057223 */ /* 0x000fc80000000004 */
[----:B------:R-:W-:-:S04]  /*0dd0*/  FFMA R6, R6, R10, R5 ;  /* 0x0000000a06067223 */ /* 0x000fc80000000005 */
[----:B------:R-:W-:Y:S02]  /*0de0*/  FFMA R23, R7, R11, R6 ;  /* 0x0000000b07177223 */ /* 0x000fe40000000006 */
        /* <DEDUP_REMOVED lines=77> */
[----:B------:R-:W-:-:S04]  /*12c0*/  FFMA R15, R15, R19, R14 ;  /* 0x000000130f0f7223 */ /* 0x000fc8000000000e */
[----:B-1----:R-:W-:-:S04]  /*12d0*/  FFMA R4, R4, R8, R15 ;  /* 0x0000000804047223 */ /* 0x002fc8000000000f */
[----:B------:R-:W-:-:S04]  /*12e0*/  FFMA R5, R5, R9, R4 ;  /* 0x0000000905057223 */ /* 0x000fc80000000004 */
[----:B------:R-:W-:-:S04]  /*12f0*/  FFMA R6, R6, R10, R5 ;  /* 0x0000000a06067223 */ /* 0x000fc80000000005 */
[----:B------:R-:W-:Y:S01]  /*1300*/  FFMA R23, R7, R11, R6 ;  /* 0x0000000b07177223 */ /* 0x000fe20000000006 */
[----:B------:R-:W-:Y:S06]  /*1310*/  @P1 BRA `(.L_x_8) ;  /* 0xffffffec00801947 */ /* 0x000fec000383ffff */
[----:B------:R-:W0:Y:S01]  /*1320*/  LDC.64 R4, c[0x0][0x390] ;  /* 0x0000e400ff047b82 */ /* 0x000e220000000a00 */
[----:B------:R-:W-:-:S05]  /*1330*/  LEA R3, R2, R0, 0x3 ;  /* 0x0000000002037211 */ /* 0x000fca00078e18ff */
[----:B0-----:R-:W-:-:S05]  /*1340*/  IMAD.WIDE.U32 R2, R3, 0x4, R4 ;  /* 0x0000000403027825 */ /* 0x001fca00078e0004 */
[----:B------:R-:W-:Y:S01]  /*1350*/  STG.E desc[UR8][R2.64], R23 ;  /* 0x0000001702007986 */ /* 0x000fe2000c101908 */
[----:B------:R-:W-:Y:S05]  /*1360*/  EXIT ;  /* 0x000000000000794d */ /* 0x000fea0003800000 */
.L_x_9:
[----:B------:R-:W-:-:S00]  /*1370*/  BRA `(.L_x_9) ;  /* 0xfffffffc00fc7947 */ /* 0x000fc0000383ffff */
[----:B------:R-:W-:-:S00]  /*1380*/  NOP ;  /* 0x0000000000007918 */ /* 0x000fc00000000000 */
[----:B------:R-:W-:-:S00]  /*1390*/  NOP ;  /* 0x0000000000007918 */ /* 0x000fc00000000000 */
[----:B------:R-:W-:-:S00]  /*13a0*/  NOP ;  /* 0x0000000000007918 */ /* 0x000fc00000000000 */
[----:B------:R-:W-:-:S00]  /*13b0*/  NOP ;  /* 0x0000000000007918 */ /* 0x000fc00000000000 */
[----:B------:R-:W-:-:S00]  /*13c0*/  NOP ;  /* 0x0000000000007918 */ /* 0x000fc00000000000 */
[----:B------:R-:W-:-:S00]  /*13d0*/  NOP ;  /* 0x0000000000007918 */ /* 0x000fc00000000000 */
[----:B------:R-:W-:-:S00]  /*13e0*/  NOP ;  /* 0x0000000000007918 */ /* 0x000fc00000000000 */
[----:B------:R-:W-:-:S00]  /*13f0*/  NOP ;  /* 0x0000000000007918 */ /* 0x000fc00000000000 */
.L_x_10:


//--------------------- .nv.shared.default_function_kernel0 --------------------------
	.section	.nv.shared.default_function_kernel0,"aw",@nobits
	.sectionflags	@""
	.align	4
.nv.shared.default_function_kernel0:
	.zero		3328


//--------------------- .nv.shared.reserved.0     --------------------------
	.section	.nv.shared.reserved.0,"aw",@nobits
	.weak		__nv_reservedSMEM_offset_0_alias
	.size		__nv_reservedSMEM_offset_0_alias, 0, 64
	.other		__nv_reservedSMEM_offset_0_alias,@"STO_CUDA_RESERVED_SHARED STV_DEFAULT"
__nv_reservedSMEM_offset_0_alias:
	.zero		0
	.zero		64


//--------------------- .nv.constant0.default_function_kernel0 --------------------------
	.section	.nv.constant0.default_function_kernel0,"a",@progbits
	.sectionflags	@""
	.align	4
.nv.constant0.default_function_kernel0:
	.zero		920


//--------------------- SYMBOLS --------------------------

	.type		.nv.reservedSmem.offset0,@object
	.size		.nv.reservedSmem.offset0,0x4
	.type		.nv.reservedSmem.cap,@object
	.size		.nv.reservedSmem.cap,0x4
